	.headerflags	@"EF_CUDA_TEXMODE_UNIFIED EF_CUDA_64BIT_ADDRESS EF_CUDA_ACCELERATORS EF_CUDA_SM90 EF_CUDA_VIRTUAL_SM(EF_CUDA_SM90)"
	.elftype	@"ET_EXEC"


//--------------------- .nv.info                  --------------------------
	.section	.nv.info,"",@"SHT_CUDA_INFO"
	.align	4


	//----- nvinfo : EIATTR_REGCOUNT
	.align		4
        /*0000*/ 	.byte	0x04, 0x2f
        /*0002*/ 	.short	(.L_1 - .L_0)
	.align		4
.L_0:
        /*0004*/ 	.word	index@(triton_poi_fused_convolution_max_pool2d_with_indices_relu_5)
        /*0008*/ 	.word	0x00000020


	//----- nvinfo : EIATTR_MIN_STACK_SIZE
	.align		4
.L_1:
        /*000c*/ 	.byte	0x04, 0x12
        /*000e*/ 	.short	(.L_3 - .L_2)
	.align		4
.L_2:
        /*0010*/ 	.word	index@(triton_poi_fused_convolution_max_pool2d_with_indices_relu_5)
        /*0014*/ 	.word	0x00000000


	//----- nvinfo : EIATTR_FRAME_SIZE
	.align		4
.L_3:
        /*0018*/ 	.byte	0x04, 0x11
        /*001a*/ 	.short	(.L_5 - .L_4)
	.align		4
.L_4:
        /*001c*/ 	.word	index@(triton_poi_fused_convolution_max_pool2d_with_indices_relu_5)
        /*0020*/ 	.word	0x00000000


	//----- nvinfo : EIATTR_MIN_STACK_SIZE
	.align		4
.L_5:
        /*0024*/ 	.byte	0x04, 0x12
        /*0026*/ 	.short	(.L_7 - .L_6)
	.align		4
.L_6:
        /*0028*/ 	.word	index@(triton_poi_fused_convolution_max_pool2d_with_indices_relu_5)
        /*002c*/ 	.word	0x00000000
.L_7:


//--------------------- .nv.info.triton_poi_fused_convolution_max_pool2d_with_indices_relu_5 --------------------------
	.section	.nv.info.triton_poi_fused_convolution_max_pool2d_with_indices_relu_5,"",@"SHT_CUDA_INFO"
	.sectionflags	@""
	.align	4


	//----- nvinfo : EIATTR_CUDA_API_VERSION
	.align		4
        /*0000*/ 	.byte	0x04, 0x37
        /*0002*/ 	.short	(.L_9 - .L_8)
.L_8:
        /*0004*/ 	.word	0x0000007c


	//----- nvinfo : EIATTR_KPARAM_INFO
	.align		4
.L_9:
        /*0008*/ 	.byte	0x04, 0x17
        /*000a*/ 	.short	(.L_11 - .L_10)
.L_10:
        /*000c*/ 	.word	0x00000000
        /*0010*/ 	.short	0x0004
        /*0012*/ 	.short	0x001c
        /*0014*/ 	.byte	0x00, 0xf0, 0x11, 0x00


	//----- nvinfo : EIATTR_KPARAM_INFO
	.align		4
.L_11:
        /*0018*/ 	.byte	0x04, 0x17
        /*001a*/ 	.short	(.L_13 - .L_12)
.L_12:
        /*001c*/ 	.word	0x00000000
        /*0020*/ 	.short	0x0003
        /*0022*/ 	.short	0x0018
        /*0024*/ 	.byte	0x00, 0xf0, 0x11, 0x00


	//----- nvinfo : EIATTR_KPARAM_INFO
	.align		4
.L_13:
        /*0028*/ 	.byte	0x04, 0x17
        /*002a*/ 	.short	(.L_15 - .L_14)
.L_14:
        /*002c*/ 	.word	0x00000000
        /*0030*/ 	.short	0x0002
        /*0032*/ 	.short	0x0010
        /*0034*/ 	.byte	0x00, 0xf4, 0x21, 0x00


	//----- nvinfo : EIATTR_KPARAM_INFO
	.align		4
.L_15:
        /*0038*/ 	.byte	0x04, 0x17
        /*003a*/ 	.short	(.L_17 - .L_16)
.L_16:
        /*003c*/ 	.word	0x00000000
        /*0040*/ 	.short	0x0001
        /*0042*/ 	.short	0x0008
        /*0044*/ 	.byte	0x00, 0xf4, 0x21, 0x00


	//----- nvinfo : EIATTR_KPARAM_INFO
	.align		4
.L_17:
        /*0048*/ 	.byte	0x04, 0x17
        /*004a*/ 	.short	(.L_19 - .L_18)
.L_18:
        /*004c*/ 	.word	0x00000000
        /*0050*/ 	.short	0x0000
        /*0052*/ 	.short	0x0000
        /*0054*/ 	.byte	0x00, 0xf4, 0x21, 0x00


	//----- nvinfo : EIATTR_SPARSE_MMA_MASK
	.align		4
.L_19:
        /*0058*/ 	.byte	0x03, 0x50
        /*005a*/ 	.short	0x0000


	//----- nvinfo : EIATTR_MAXREG_COUNT
	.align		4
        /*005c*/ 	.byte	0x03, 0x1b
        /*005e*/ 	.short	0x00ff


	//----- nvinfo : EIATTR_EXIT_INSTR_OFFSETS
	.align		4
        /*0060*/ 	.byte	0x04, 0x1c
        /*0062*/ 	.short	(.L_21 - .L_20)


	//   ....[0]....
.L_20:
        /*0064*/ 	.word	0x00000640


	//   ....[1]....
        /*0068*/ 	.word	0x00000660


	//----- nvinfo : EIATTR_REQNTID
	.align		4
.L_21:
        /*006c*/ 	.byte	0x04, 0x10
        /*006e*/ 	.short	(.L_23 - .L_22)
.L_22:
        /*0070*/ 	.word	0x00000080
        /*0074*/ 	.word	0x00000001
        /*0078*/ 	.word	0x00000001


	//----- nvinfo : EIATTR_CBANK_PARAM_SIZE
	.align		4
.L_23:
        /*007c*/ 	.byte	0x03, 0x19
        /*007e*/ 	.short	0x0020


	//----- nvinfo : EIATTR_PARAM_CBANK
	.align		4
        /*0080*/ 	.byte	0x04, 0x0a
        /*0082*/ 	.short	(.L_25 - .L_24)
	.align		4
.L_24:
        /*0084*/ 	.word	index@(.nv.constant0.triton_poi_fused_convolution_max_pool2d_with_indices_relu_5)
        /*0088*/ 	.short	0x0210
        /*008a*/ 	.short	0x0020


	//----- nvinfo : EIATTR_SW_WAR
	.align		4
.L_25:
        /*008c*/ 	.byte	0x04, 0x36
        /*008e*/ 	.short	(.L_27 - .L_26)
.L_26:
        /*0090*/ 	.word	0x00000008
.L_27:


//--------------------- .nv.callgraph             --------------------------
	.section	.nv.callgraph,"",@"SHT_CUDA_CALLGRAPH"
	.align	4
	.sectionentsize	8
	.align		4
        /*0000*/ 	.word	0x00000000
	.align		4
        /*0004*/ 	.word	0xffffffff
	.align		4
        /*0008*/ 	.word	0x00000000
	.align		4
        /*000c*/ 	.word	0xfffffffe
	.align		4
        /*0010*/ 	.word	0x00000000
	.align		4
        /*0014*/ 	.word	0xfffffffd
	.align		4
        /*0018*/ 	.word	0x00000000
	.align		4
        /*001c*/ 	.word	0xfffffffc


//--------------------- .text.triton_poi_fused_convolution_max_pool2d_with_indices_relu_5 --------------------------
	.section	.text.triton_poi_fused_convolution_max_pool2d_with_indices_relu_5,"ax",@progbits
	.sectionflags	@"SHF_BARRIERS=1"
	.align	128
        .global         triton_poi_fused_convolution_max_pool2d_with_indices_relu_5
        .type           triton_poi_fused_convolution_max_pool2d_with_indices_relu_5,@function
        .size           triton_poi_fused_convolution_max_pool2d_with_indices_relu_5,(.L_x_1 - triton_poi_fused_convolution_max_pool2d_with_indices_relu_5)
        .other          triton_poi_fused_convolution_max_pool2d_with_indices_relu_5,@"STO_CUDA_ENTRY STV_DEFAULT"
triton_poi_fused_convolution_max_pool2d_with_indices_relu_5:
.text.triton_poi_fused_convolution_max_pool2d_with_indices_relu_5:
[----:B------:R-:W0:Y:S01]  /*0000*/  LDC R1, c[0x0][0x28] ;  /* 0x00000a00ff017b82 */ /* 0x000e220000000800 */
[----:B------:R-:W1:Y:S07]  /*0010*/  S2R R5, SR_TID.X ;  /* 0x0000000000057919 */ /* 0x000e6e0000002100 */
[----:B------:R-:W2:Y:S01]  /*0020*/  LDC.64 R14, c[0x0][0x210] ;  /* 0x00008400ff0e7b82 */ /* 0x000ea20000000a00 */
[----:B------:R-:W3:Y:S01]  /*0030*/  S2R R4, SR_CTAID.X ;  /* 0x0000000000047919 */ /* 0x000ee20000002500 */
[----:B------:R-:W4:Y:S01]  /*0040*/  S2R R0, SR_CTAID.Y ;  /* 0x0000000000007919 */ /* 0x000f220000002600 */
[----:B------:R-:W-:Y:S01]  /*0050*/  CS2R R28, SRZ ;  /* 0x00000000001c7805 */ /* 0x000fe2000001ff00 */
[----:B------:R-:W-:Y:S01]  /*0060*/  ULDC.64 UR6, c[0x0][0x208] ;  /* 0x0000820000067ab9 */ /* 0x000fe20000000a00 */
[----:B-1----:R-:W-:Y:S01]  /*0070*/  SHF.R.U32.HI R3, RZ, 0x4, R5 ;  /* 0x00000004ff037819 */ /* 0x002fe20000011605 */
[----:B---3--:R-:W-:-:S03]  /*0080*/  IMAD.SHL.U32 R4, R4, 0x10, RZ ;  /* 0x0000001004047824 */ /* 0x008fc600078e00ff */
[----:B------:R-:W-:Y:S01]  /*0090*/  SGXT.U32 R3, R3, 0x3 ;  /* 0x000000030303781a */ /* 0x000fe20000000000 */
[----:B----4-:R-:W-:Y:S01]  /*00a0*/  IMAD.SHL.U32 R2, R0, 0x40, RZ ;  /* 0x0000004000027824 */ /* 0x010fe200078e00ff */
[----:B------:R-:W-:-:S04]  /*00b0*/  LOP3.LUT R16, R4, 0xf, R5, 0xf8, !PT ;  /* 0x0000000f04107812 */ /* 0x000fc800078ef805 */
[----:B------:R-:W-:Y:S02]  /*00c0*/  LOP3.LUT R7, R2, 0x8, R3, 0xfe, !PT ;  /* 0x0000000802077812 */ /* 0x000fe400078efe03 */
[----:B------:R-:W-:Y:S02]  /*00d0*/  LOP3.LUT R9, R2, 0x18, R3, 0xfe, !PT ;  /* 0x0000001802097812 */ /* 0x000fe400078efe03 */
[----:B------:R-:W-:Y:S01]  /*00e0*/  LOP3.LUT R6, R2, R3, RZ, 0xfc, !PT ;  /* 0x0000000302067212 */ /* 0x000fe200078efcff */
[--C-:B------:R-:W-:Y:S01]  /*00f0*/  IMAD R7, R7, 0x9, R16.reuse ;  /* 0x0000000907077824 */ /* 0x100fe200078e0210 */
[----:B------:R-:W-:Y:S01]  /*0100*/  LOP3.LUT R8, R2, 0x10, R3, 0xfe, !PT ;  /* 0x0000001002087812 */ /* 0x000fe200078efe03 */
        /* <DEDUP_REMOVED lines=9> */
[----:B------:R-:W-:Y:S01]  /*01a0*/  ISETP.GE.AND P0, PT, R16, 0x9, PT ;  /* 0x000000091000780c */ /* 0x000fe20003f06270 */
[----:B------:R-:W-:-:S02]  /*01b0*/  IMAD R25, R12, 0x9, R16 ;  /* 0x000000090c197824 */ /* 0x000fc400078e0210 */
[----:B------:R-:W-:Y:S02]  /*01c0*/  IMAD R27, R13, 0x9, R16 ;  /* 0x000000090d1b7824 */ /* 0x000fe400078e0210 */
[----:B--2---:R-:W-:-:S04]  /*01d0*/  IMAD.WIDE R20, R7, 0x4, R14 ;  /* 0x0000000407147825 */ /* 0x004fc800078e020e */
[----:B------:R-:W-:-:S04]  /*01e0*/  IMAD.WIDE R6, R9, 0x4, R14 ;  /* 0x0000000409067825 */ /* 0x000fc800078e020e */
[--C-:B------:R-:W-:Y:S01]  /*01f0*/  IMAD.WIDE R18, R19, 0x4, R14.reuse ;  /* 0x0000000413127825 */ /* 0x100fe200078e020e */
[----:B------:R-:W2:Y:S03]  /*0200*/  @!P0 LDG.E.EL R29, desc[UR6][R6.64] ;  /* 0x00000006061d8981 */ /* 0x000ea6000c2e1900 */
[----:B------:R-:W-:-:S04]  /*0210*/  IMAD.WIDE R16, R17, 0x4, R14 ;  /* 0x0000000411107825 */ /* 0x000fc800078e020e */
[----:B------:R-:W-:Y:S01]  /*0220*/  IMAD.WIDE R8, R23, 0x4, R14 ;  /* 0x0000000417087825 */ /* 0x000fe200078e020e */
[----:B------:R-:W-:-:S03]  /*0230*/  CS2R R22, SRZ ;  /* 0x0000000000167805 */ /* 0x000fc6000001ff00 */
[--C-:B------:R-:W-:Y:S01]  /*0240*/  IMAD.WIDE R10, R11, 0x4, R14.reuse ;  /* 0x000000040b0a7825 */ /* 0x100fe200078e020e */
[----:B------:R-:W3:Y:S03]  /*0250*/  @!P0 LDG.E.EL R28, desc[UR6][R8.64] ;  /* 0x00000006081c8981 */ /* 0x000ee6000c2e1900 */
[--C-:B------:R-:W-:Y:S01]  /*0260*/  IMAD.WIDE R12, R25, 0x4, R14.reuse ;  /* 0x00000004190c7825 */ /* 0x100fe200078e020e */
[----:B------:R-:W-:Y:S01]  /*0270*/  CS2R R24, SRZ ;  /* 0x0000000000187805 */ /* 0x000fe2000001ff00 */
[----:B------:R-:W4:Y:S02]  /*0280*/  @!P0 LDG.E.EL R22, desc[UR6][R18.64] ;  /* 0x0000000612168981 */ /* 0x000f24000c2e1900 */
[----:B------:R-:W-:Y:S01]  /*0290*/  IMAD.WIDE R14, R27, 0x4, R14 ;  /* 0x000000041b0e7825 */ /* 0x000fe200078e020e */
[----:B------:R-:W-:Y:S01]  /*02a0*/  CS2R R26, SRZ ;  /* 0x00000000001a7805 */ /* 0x000fe2000001ff00 */
[----:B------:R-:W5:Y:S04]  /*02b0*/  @!P0 LDG.E.EL R23, desc[UR6][R20.64] ;  /* 0x0000000614178981 */ /* 0x000f68000c2e1900 */
[----:B------:R1:W5:Y:S04]  /*02c0*/  @!P0 LDG.E.EL R24, desc[UR6][R16.64] ;  /* 0x0000000610188981 */ /* 0x000368000c2e1900 */
[----:B------:R-:W5:Y:S04]  /*02d0*/  @!P0 LDG.E.EL R27, desc[UR6][R10.64] ;  /* 0x000000060a1b8981 */ /* 0x000f68000c2e1900 */
[----:B------:R1:W5:Y:S04]  /*02e0*/  @!P0 LDG.E.EL R26, desc[UR6][R12.64] ;  /* 0x000000060c1a8981 */ /* 0x000368000c2e1900 */
[----:B------:R-:W5:Y:S01]  /*02f0*/  @!P0 LDG.E.EL R25, desc[UR6][R14.64] ;  /* 0x000000060e198981 */ /* 0x000f62000c2e1900 */
[----:B------:R-:W1:Y:S02]  /*0300*/  S2UR UR5, SR_CgaCtaId ;  /* 0x00000000000579c3 */ /* 0x000e640000008800 */
[C---:B01----:R-:W-:Y:S01]  /*0310*/  IMAD.SHL.U32 R17, R5.reuse, 0x4, RZ ;  /* 0x0000000405117824 */ /* 0x043fe200078e00ff */
[----:B------:R-:W-:Y:S01]  /*0320*/  UMOV UR4, 0x400 ;  /* 0x0000040000047882 */ /* 0x000fe20000000000 */
[----:B------:R-:W-:-:S03]  /*0330*/  IMAD.SHL.U32 R16, R5, 0x40, RZ ;  /* 0x0000004005107824 */ /* 0x000fc600078e00ff */
[----:B------:R-:W-:Y:S02]  /*0340*/  LOP3.LUT R18, R17, 0x1fc, RZ, 0xc0, !PT ;  /* 0x000001fc11127812 */ /* 0x000fe400078ec0ff */
[----:B------:R-:W-:Y:S02]  /*0350*/  LOP3.LUT R16, R16, 0x3c0, RZ, 0xc0, !PT ;  /* 0x000003c010107812 */ /* 0x000fe400078ec0ff */
[----:B------:R-:W-:-:S04]  /*0360*/  LOP3.LUT R6, R18, 0x200, RZ, 0xfc, !PT ;  /* 0x0000020012067812 */ /* 0x000fc800078efcff */
[----:B------:R-:W-:Y:S02]  /*0370*/  SHF.R.U32.HI R8, RZ, 0x2, R6 ;  /* 0x00000002ff087819 */ /* 0x000fe40000011606 */
[----:B------:R-:W-:Y:S01]  /*0380*/  LOP3.LUT R6, R16, R3, RZ, 0xfc, !PT ;  /* 0x0000000310067212 */ /* 0x000fe200078efcff */
[----:B------:R-:W-:-:S06]  /*0390*/  UPRMT UR4, UR5, 0x654, UR4 ;  /* 0x0000065405047896 */ /* 0x000fcc0008000004 */
[----:B------:R-:W-:-:S05]  /*03a0*/  LEA.HI R7, R16, UR4, RZ, 0x1e ;  /* 0x0000000410077c11 */ /* 0x000fca000f8ff0ff */
[----:B------:R-:W-:Y:S01]  /*03b0*/  IMAD R20, R6, 0x4, R7 ;  /* 0x0000000406147824 */ /* 0x000fe200078e0207 */
[----:B------:R-:W-:Y:S02]  /*03c0*/  LOP3.LUT R5, R5, 0x70, RZ, 0xc0, !PT ;  /* 0x0000007005057812 */ /* 0x000fe400078ec0ff */
[----:B------:R-:W-:-:S03]  /*03d0*/  LOP3.LUT R8, R8, 0xf0, RZ, 0xc0, !PT ;  /* 0x000000f008087812 */ /* 0x000fc600078ec0ff */
[----:B------:R-:W-:Y:S02]  /*03e0*/  VIADD R5, R5, UR4 ;  /* 0x0000000405057c36 */ /* 0x000fe40008000000 */
[----:B------:R-:W-:Y:S02]  /*03f0*/  VIADD R7, R8, UR4 ;  /* 0x0000000408077c36 */ /* 0x000fe40008000000 */
[C---:B------:R-:W-:Y:S02]  /*0400*/  IMAD R12, R18.reuse, 0x4, R5 ;  /* 0x00000004120c7824 */ /* 0x040fe400078e0205 */
[----:B------:R-:W-:Y:S01]  /*0410*/  IMAD R8, R18, 0x4, R7 ;  /* 0x0000000412087824 */ /* 0x000fe200078e0207 */
[----:B------:R-:W-:Y:S01]  /*0420*/  SHF.R.S32.HI R5, RZ, 0x19, R0 ;  /* 0x00000019ff057819 */ /* 0x000fe20000011400 */
[----:B------:R-:W0:Y:S01]  /*0430*/  LDC.64 R6, c[0x0][0x220] ;  /* 0x00008800ff067b82 */ /* 0x000e220000000a00 */
[----:B------:R-:W-:Y:S02]  /*0440*/  LOP3.LUT R2, R2, 0x3c, R17, 0xf8, !PT ;  /* 0x0000003c02027812 */ /* 0x000fe400078ef811 */
[----:B------:R-:W-:-:S05]  /*0450*/  SGXT R5, R5, 0x1 ;  /* 0x000000010505781a */ /* 0x000fca0000000200 */
[----:B------:R-:W1:Y:S01]  /*0460*/  LDC.64 R16, c[0x0][0x218] ;  /* 0x00008600ff107b82 */ /* 0x000e620000000a00 */
[----:B------:R-:W-:-:S04]  /*0470*/  LEA.HI R5, R5, R2, RZ, 0x7 ;  /* 0x0000000205057211 */ /* 0x000fc800078f38ff */
[----:B------:R-:W-:Y:S02]  /*0480*/  LOP3.LUT R19, R5, 0xffffff80, RZ, 0xc0, !PT ;  /* 0xffffff8005137812 */ /* 0x000fe400078ec0ff */
[----:B------:R-:W-:Y:S02]  /*0490*/  SHF.R.S32.HI R5, RZ, 0x7, R5 ;  /* 0x00000007ff057819 */ /* 0x000fe40000011405 */
[----:B------:R-:W-:Y:S01]  /*04a0*/  LOP3.LUT R0, R4, R3, RZ, 0xfc, !PT ;  /* 0x0000000304007212 */ /* 0x000fe200078efcff */
[----:B------:R-:W-:Y:S01]  /*04b0*/  IMAD.IADD R2, R2, 0x1, -R19 ;  /* 0x0000000102027824 */ /* 0x000fe200078e0a13 */
[----:B------:R-:W-:Y:S02]  /*04c0*/  LOP3.LUT R3, R4, 0x8, R3, 0xfe, !PT ;  /* 0x0000000804037812 */ /* 0x000fe400078efe03 */
[----:B------:R-:W-:Y:S01]  /*04d0*/  ISETP.GE.AND P0, PT, R0, 0x9, PT ;  /* 0x000000090000780c */ /* 0x000fe20003f06270 */
[----:B------:R-:W-:Y:S01]  /*04e0*/  IMAD R2, R5, 0x480, R2 ;  /* 0x0000048005027824 */ /* 0x000fe200078e0202 */
[----:B------:R-:W-:-:S03]  /*04f0*/  ISETP.GE.AND P1, PT, R3, 0x9, PT ;  /* 0x000000090300780c */ /* 0x000fc60003f26270 */
[--C-:B------:R-:W-:Y:S02]  /*0500*/  IMAD R5, R0, 0x80, R2.reuse ;  /* 0x0000008000057824 */ /* 0x100fe400078e0202 */
[----:B------:R-:W-:Y:S02]  /*0510*/  IMAD R19, R3, 0x80, R2 ;  /* 0x0000008003137824 */ /* 0x000fe400078e0202 */
[----:B-1----:R-:W-:-:S04]  /*0520*/  IMAD.WIDE R2, R5, 0x4, R16 ;  /* 0x0000000405027825 */ /* 0x002fc800078e0210 */
[----:B------:R-:W-:-:S04]  /*0530*/  IMAD.WIDE R16, R19, 0x4, R16 ;  /* 0x0000000413107825 */ /* 0x000fc800078e0210 */
[----:B0-----:R-:W-:-:S04]  /*0540*/  IMAD.WIDE R4, R5, 0x4, R6 ;  /* 0x0000000405047825 */ /* 0x001fc800078e0206 */
[----:B------:R-:W-:Y:S01]  /*0550*/  IMAD.WIDE R6, R19, 0x4, R6 ;  /* 0x0000000413067825 */ /* 0x000fe200078e0206 */
[----:B--2---:R-:W-:Y:S04]  /*0560*/  STS [R20+0x60], R29 ;  /* 0x0000601d14007388 */ /* 0x004fe80000000800 */
[----:B---3--:R-:W-:Y:S04]  /*0570*/  STS [R20+0x80], R28 ;  /* 0x0000801c14007388 */ /* 0x008fe80000000800 */
[----:B----4-:R-:W-:Y:S04]  /*0580*/  STS [R20], R22 ;  /* 0x0000001614007388 */ /* 0x010fe80000000800 */
[----:B-----5:R-:W-:Y:S04]  /*0590*/  STS [R20+0x20], R23 ;  /* 0x0000201714007388 */ /* 0x020fe80000000800 */
[----:B------:R-:W-:Y:S04]  /*05a0*/  STS [R20+0x40], R24 ;  /* 0x0000401814007388 */ /* 0x000fe80000000800 */
[----:B------:R-:W-:Y:S04]  /*05b0*/  STS [R20+0xa0], R27 ;  /* 0x0000a01b14007388 */ /* 0x000fe80000000800 */
[----:B------:R-:W-:Y:S04]  /*05c0*/  STS [R20+0xc0], R26 ;  /* 0x0000c01a14007388 */ /* 0x000fe80000000800 */
[----:B------:R-:W-:Y:S01]  /*05d0*/  STS [R20+0xe0], R25 ;  /* 0x0000e01914007388 */ /* 0x000fe20000000800 */
[----:B------:R-:W-:Y:S06]  /*05e0*/  BAR.SYNC.DEFER_BLOCKING 0x0 ;  /* 0x0000000000007b1d */ /* 0x000fec0000010000 */
[----:B------:R-:W0:Y:S04]  /*05f0*/  LDS.128 R12, [R12] ;  /* 0x000000000c0c7984 */ /* 0x000e280000000c00 */
[----:B------:R-:W1:Y:S04]  /*0600*/  LDS.128 R8, [R8+0x800] ;  /* 0x0008000008087984 */ /* 0x000e680000000c00 */
[----:B0-----:R0:W-:Y:S04]  /*0610*/  @!P0 STG.E.128 desc[UR6][R2.64], R12 ;  /* 0x0000000c02008986 */ /* 0x0011e8000c101d06 */
[----:B-1----:R0:W-:Y:S04]  /*0620*/  @!P1 STG.E.128 desc[UR6][R16.64], R8 ;  /* 0x0000000810009986 */ /* 0x0021e8000c101d06 */
[----:B------:R0:W-:Y:S02]  /*0630*/  @!P0 STG.E.128 desc[UR6][R4.64], R12 ;  /* 0x0000000c04008986 */ /* 0x0001e4000c101d06 */
[----:B0-----:R-:W-:Y:S05]  /*0640*/  @P1 EXIT ;  /* 0x000000000000194d */ /* 0x001fea0003800000 */
[----:B------:R-:W-:Y:S01]  /*0650*/  STG.E.128 desc[UR6][R6.64], R8 ;  /* 0x0000000806007986 */ /* 0x000fe2000c101d06 */
[----:B------:R-:W-:Y:S05]  /*0660*/  EXIT ;  /* 0x000000000000794d */ /* 0x000fea0003800000 */
.L_x_0:
[----:B------:R-:W-:-:S00]  /*0670*/  BRA `(.L_x_0) ;  /* 0xfffffffc00fc7947 */ /* 0x000fc0000383ffff */
[----:B------:R-:W-:-:S00]  /*0680*/  NOP ;  /* 0x0000000000007918 */ /* 0x000fc00000000000 */
[----:B------:R-:W-:-:S00]  /*0690*/  NOP ;  /* 0x0000000000007918 */ /* 0x000fc00000000000 */
[----:B------:R-:W-:-:S00]  /*06a0*/  NOP ;  /* 0x0000000000007918 */ /* 0x000fc00000000000 */
[----:B------:R-:W-:-:S00]  /*06b0*/  NOP ;  /* 0x0000000000007918 */ /* 0x000fc00000000000 */
[----:B------:R-:W-:-:S00]  /*06c0*/  NOP ;  /* 0x0000000000007918 */ /* 0x000fc00000000000 */
[----:B------:R-:W-:-:S00]  /*06d0*/  NOP ;  /* 0x0000000000007918 */ /* 0x000fc00000000000 */
[----:B------:R-:W-:-:S00]  /*06e0*/  NOP ;  /* 0x0000000000007918 */ /* 0x000fc00000000000 */
[----:B------:R-:W-:-:S00]  /*06f0*/  NOP ;  /* 0x0000000000007918 */ /* 0x000fc00000000000 */
.L_x_1:


//--------------------- .nv.shared.triton_poi_fused_convolution_max_pool2d_with_indices_relu_5 --------------------------
	.section	.nv.shared.triton_poi_fused_convolution_max_pool2d_with_indices_relu_5,"aw",@nobits
	.sectionflags	@""
	.align	16
	.zero		1024


//--------------------- .nv.constant0.triton_poi_fused_convolution_max_pool2d_with_indices_relu_5 --------------------------
	.section	.nv.constant0.triton_poi_fused_convolution_max_pool2d_with_indices_relu_5,"a",@progbits
	.sectionflags	@""
	.align	4
.nv.constant0.triton_poi_fused_convolution_max_pool2d_with_indices_relu_5:
	.zero		560
